//
// Generated by NVIDIA NVVM Compiler
//
// Compiler Build ID: CL-36424714
// Cuda compilation tools, release 13.0, V13.0.88
// Based on NVVM 20.0.0
//

.version 9.0
.target sm_100
.address_size 64

	// .globl	_ZN3cub18CUB_300001_SM_10006detail11EmptyKernelIvEEvv
.global .align 1 .b8 _ZN41_INTERNAL_98c49b89_4_k_cu_3fbc7842_1127634cuda3std3__45__cpo5beginE[1];
.global .align 1 .b8 _ZN41_INTERNAL_98c49b89_4_k_cu_3fbc7842_1127634cuda3std3__45__cpo3endE[1];
.global .align 1 .b8 _ZN41_INTERNAL_98c49b89_4_k_cu_3fbc7842_1127634cuda3std3__45__cpo6cbeginE[1];
.global .align 1 .b8 _ZN41_INTERNAL_98c49b89_4_k_cu_3fbc7842_1127634cuda3std3__45__cpo4cendE[1];
.global .align 1 .b8 _ZN41_INTERNAL_98c49b89_4_k_cu_3fbc7842_1127634cuda3std3__45__cpo6rbeginE[1];
.global .align 1 .b8 _ZN41_INTERNAL_98c49b89_4_k_cu_3fbc7842_1127634cuda3std3__45__cpo4rendE[1];
.global .align 1 .b8 _ZN41_INTERNAL_98c49b89_4_k_cu_3fbc7842_1127634cuda3std3__45__cpo7crbeginE[1];
.global .align 1 .b8 _ZN41_INTERNAL_98c49b89_4_k_cu_3fbc7842_1127634cuda3std3__45__cpo5crendE[1];
.global .align 1 .b8 _ZN41_INTERNAL_98c49b89_4_k_cu_3fbc7842_1127634cuda3std3__443_GLOBAL__N__98c49b89_4_k_cu_3fbc7842_1127636ignoreE[1];
.global .align 1 .b8 _ZN41_INTERNAL_98c49b89_4_k_cu_3fbc7842_1127634cuda3std3__419piecewise_constructE[1];
.global .align 1 .b8 _ZN41_INTERNAL_98c49b89_4_k_cu_3fbc7842_1127634cuda3std3__48in_placeE[1];
.global .align 1 .b8 _ZN41_INTERNAL_98c49b89_4_k_cu_3fbc7842_1127634cuda3std3__420unreachable_sentinelE[1];
.global .align 1 .b8 _ZN41_INTERNAL_98c49b89_4_k_cu_3fbc7842_1127634cuda3std3__47nulloptE[1];
.global .align 1 .b8 _ZN41_INTERNAL_98c49b89_4_k_cu_3fbc7842_1127634cuda3std3__48unexpectE[1];
.global .align 1 .b8 _ZN41_INTERNAL_98c49b89_4_k_cu_3fbc7842_1127634cuda3std6ranges3__45__cpo4swapE[1];
.global .align 1 .b8 _ZN41_INTERNAL_98c49b89_4_k_cu_3fbc7842_1127634cuda3std6ranges3__45__cpo9iter_moveE[1];
.global .align 1 .b8 _ZN41_INTERNAL_98c49b89_4_k_cu_3fbc7842_1127634cuda3std6ranges3__45__cpo5beginE[1];
.global .align 1 .b8 _ZN41_INTERNAL_98c49b89_4_k_cu_3fbc7842_1127634cuda3std6ranges3__45__cpo3endE[1];
.global .align 1 .b8 _ZN41_INTERNAL_98c49b89_4_k_cu_3fbc7842_1127634cuda3std6ranges3__45__cpo6cbeginE[1];
.global .align 1 .b8 _ZN41_INTERNAL_98c49b89_4_k_cu_3fbc7842_1127634cuda3std6ranges3__45__cpo4cendE[1];
.global .align 1 .b8 _ZN41_INTERNAL_98c49b89_4_k_cu_3fbc7842_1127634cuda3std6ranges3__45__cpo7advanceE[1];
.global .align 1 .b8 _ZN41_INTERNAL_98c49b89_4_k_cu_3fbc7842_1127634cuda3std6ranges3__45__cpo9iter_swapE[1];
.global .align 1 .b8 _ZN41_INTERNAL_98c49b89_4_k_cu_3fbc7842_1127634cuda3std6ranges3__45__cpo4nextE[1];
.global .align 1 .b8 _ZN41_INTERNAL_98c49b89_4_k_cu_3fbc7842_1127634cuda3std6ranges3__45__cpo4prevE[1];
.global .align 1 .b8 _ZN41_INTERNAL_98c49b89_4_k_cu_3fbc7842_1127634cuda3std6ranges3__45__cpo4dataE[1];
.global .align 1 .b8 _ZN41_INTERNAL_98c49b89_4_k_cu_3fbc7842_1127634cuda3std6ranges3__45__cpo5cdataE[1];
.global .align 1 .b8 _ZN41_INTERNAL_98c49b89_4_k_cu_3fbc7842_1127634cuda3std6ranges3__45__cpo4sizeE[1];
.global .align 1 .b8 _ZN41_INTERNAL_98c49b89_4_k_cu_3fbc7842_1127634cuda3std6ranges3__45__cpo5ssizeE[1];
.global .align 1 .b8 _ZN41_INTERNAL_98c49b89_4_k_cu_3fbc7842_1127634cuda3std6ranges3__45__cpo8distanceE[1];
.global .align 1 .b8 _ZN41_INTERNAL_98c49b89_4_k_cu_3fbc7842_1127636thrust24THRUST_300001_SM_1000_NS8cuda_cub3parE[1];
.global .align 1 .b8 _ZN41_INTERNAL_98c49b89_4_k_cu_3fbc7842_1127636thrust24THRUST_300001_SM_1000_NS8cuda_cub10par_nosyncE[1];
.global .align 1 .b8 _ZN41_INTERNAL_98c49b89_4_k_cu_3fbc7842_1127636thrust24THRUST_300001_SM_1000_NS6system6detail10sequential3seqE[1];
.global .align 1 .b8 _ZN41_INTERNAL_98c49b89_4_k_cu_3fbc7842_1127636thrust24THRUST_300001_SM_1000_NS12placeholders2_1E[1];
.global .align 1 .b8 _ZN41_INTERNAL_98c49b89_4_k_cu_3fbc7842_1127636thrust24THRUST_300001_SM_1000_NS12placeholders2_2E[1];
.global .align 1 .b8 _ZN41_INTERNAL_98c49b89_4_k_cu_3fbc7842_1127636thrust24THRUST_300001_SM_1000_NS12placeholders2_3E[1];
.global .align 1 .b8 _ZN41_INTERNAL_98c49b89_4_k_cu_3fbc7842_1127636thrust24THRUST_300001_SM_1000_NS12placeholders2_4E[1];
.global .align 1 .b8 _ZN41_INTERNAL_98c49b89_4_k_cu_3fbc7842_1127636thrust24THRUST_300001_SM_1000_NS12placeholders2_5E[1];
.global .align 1 .b8 _ZN41_INTERNAL_98c49b89_4_k_cu_3fbc7842_1127636thrust24THRUST_300001_SM_1000_NS12placeholders2_6E[1];
.global .align 1 .b8 _ZN41_INTERNAL_98c49b89_4_k_cu_3fbc7842_1127636thrust24THRUST_300001_SM_1000_NS12placeholders2_7E[1];
.global .align 1 .b8 _ZN41_INTERNAL_98c49b89_4_k_cu_3fbc7842_1127636thrust24THRUST_300001_SM_1000_NS12placeholders2_8E[1];
.global .align 1 .b8 _ZN41_INTERNAL_98c49b89_4_k_cu_3fbc7842_1127636thrust24THRUST_300001_SM_1000_NS12placeholders2_9E[1];
.global .align 1 .b8 _ZN41_INTERNAL_98c49b89_4_k_cu_3fbc7842_1127636thrust24THRUST_300001_SM_1000_NS12placeholders3_10E[1];
.global .align 1 .b8 _ZN41_INTERNAL_98c49b89_4_k_cu_3fbc7842_1127636thrust24THRUST_300001_SM_1000_NS3seqE[1];

.visible .entry _ZN3cub18CUB_300001_SM_10006detail11EmptyKernelIvEEvv()
{


	ret;

}


// ===== COMPILED SASS (sm_100) =====

	.target	sm_100

	.elftype	@"ET_EXEC"


//--------------------- .note.nv.tkinfo           --------------------------
	.section	.note.nv.tkinfo,"",@"SHT_NOTE"
	.sectionflags	@"SHF_NOTE_NV_TKINFO"
	.tkinfo
        /*0018*/ 	.word	0x00000002
        /*0030*/ 	.string	""
        /*0030*/ 	.string	"ptxas"
        /*0030*/ 	.string	"Cuda compilation tools, release 13.0, V13.0.88"
        /*0030*/ 	.string	"Build cuda_13.0.r13.0/compiler.36424714_0"
        /*0030*/ 	.string	"-arch sm_100 -m 64 "



//--------------------- .note.nv.cuinfo           --------------------------
	.section	.note.nv.cuinfo,"",@"SHT_NOTE"
	.sectionflags	@"SHF_NOTE_NV_CUINFO"
        /*0018*/ 	.short	0x0002
        /*001a*/ 	.short	0x0064
        /*001c*/ 	.short	0x0082
	.zero		2


//--------------------- .nv.info                  --------------------------
	.section	.nv.info,"",@"SHT_CUDA_INFO"
	.align	4


	//----- nvinfo : EIATTR_REGCOUNT
	.align		4
        /*0000*/ 	.byte	0x04, 0x2f
        /*0002*/ 	.short	(.L_44 - .L_43)
	.align		4
.L_43:
        /*0004*/ 	.word	index@(_ZN3cub18CUB_300001_SM_10006detail11EmptyKernelIvEEvv)
        /*0008*/ 	.word	0x00000004


	//----- nvinfo : EIATTR_FRAME_SIZE
	.align		4
.L_44:
        /*000c*/ 	.byte	0x04, 0x11
        /*000e*/ 	.short	(.L_46 - .L_45)
	.align		4
.L_45:
        /*0010*/ 	.word	index@(_ZN3cub18CUB_300001_SM_10006detail11EmptyKernelIvEEvv)
        /*0014*/ 	.word	0x00000000


	//----- nvinfo : EIATTR_MIN_STACK_SIZE
	.align		4
.L_46:
        /*0018*/ 	.byte	0x04, 0x12
        /*001a*/ 	.short	(.L_48 - .L_47)
	.align		4
.L_47:
        /*001c*/ 	.word	index@(_ZN3cub18CUB_300001_SM_10006detail11EmptyKernelIvEEvv)
        /*0020*/ 	.word	0x00000000
.L_48:


//--------------------- .nv.compat                --------------------------
	.section	.nv.compat,"",@"SHT_CUDA_COMPAT_INFO"
	.align	4
        /*0000*/ 	.byte	0x02, 0x09, 0x00, 0x00, 0x02, 0x02, 0x01, 0x00, 0x02, 0x05, 0x05, 0x00, 0x03, 0x07, 0x01, 0x01
        /*0010*/ 	.byte	0x02, 0x03, 0x00, 0x00, 0x02, 0x06, 0x01, 0x00, 0x04, 0x0b, 0x08, 0x00, 0x09, 0x00, 0x00, 0x00
        /*0020*/ 	.byte	0x00, 0x00, 0x00, 0x00


//--------------------- .nv.info._ZN3cub18CUB_300001_SM_10006detail11EmptyKernelIvEEvv --------------------------
	.section	.nv.info._ZN3cub18CUB_300001_SM_10006detail11EmptyKernelIvEEvv,"",@"SHT_CUDA_INFO"
	.sectionflags	@""
	.align	4


	//----- nvinfo : EIATTR_CUDA_API_VERSION
	.align		4
        /*0000*/ 	.byte	0x04, 0x37
        /*0002*/ 	.short	(.L_50 - .L_49)
.L_49:
        /*0004*/ 	.word	0x00000082


	//----- nvinfo : EIATTR_SPARSE_MMA_MASK
	.align		4
.L_50:
        /*0008*/ 	.byte	0x03, 0x50
        /*000a*/ 	.short	0x0000


	//----- nvinfo : EIATTR_MAXREG_COUNT
	.align		4
        /*000c*/ 	.byte	0x03, 0x1b
        /*000e*/ 	.short	0x00ff


	//----- nvinfo : EIATTR_MERCURY_ISA_VERSION
	.align		4
        /*0010*/ 	.byte	0x03, 0x5f
        /*0012*/ 	.short	0x0101


	//----- nvinfo : EIATTR_VRC_CTA_INIT_COUNT
	.align		4
        /*0014*/ 	.byte	0x02, 0x4a
	.zero		1
	.zero		1


	//----- nvinfo : EIATTR_EXIT_INSTR_OFFSETS
	.align		4
        /*0018*/ 	.byte	0x04, 0x1c
        /*001a*/ 	.short	(.L_52 - .L_51)


	//   ....[0]....
.L_51:
        /*001c*/ 	.word	0x00000010


	//----- nvinfo : EIATTR_SW_WAR
	.align		4
.L_52:
        /*0020*/ 	.byte	0x04, 0x36
        /*0022*/ 	.short	(.L_54 - .L_53)
.L_53:
        /*0024*/ 	.word	0x00000008
.L_54:


//--------------------- .nv.callgraph             --------------------------
	.section	.nv.callgraph,"",@"SHT_CUDA_CALLGRAPH"
	.align	4
	.sectionentsize	8
	.align		4
        /*0000*/ 	.word	0x00000000
	.align		4
        /*0004*/ 	.word	0xffffffff
	.align		4
        /*0008*/ 	.word	0x00000000
	.align		4
        /*000c*/ 	.word	0xfffffffe
	.align		4
        /*0010*/ 	.word	0x00000000
	.align		4
        /*0014*/ 	.word	0xfffffffd
	.align		4
        /*0018*/ 	.word	0x00000000
	.align		4
        /*001c*/ 	.word	0xfffffffc


//--------------------- .nv.constant4             --------------------------
	.section	.nv.constant4,"a",@progbits
	.align	8
	.align		8
.nv.constant4:
        /*0000*/ 	.dword	_ZN41_INTERNAL_98c49b89_4_k_cu_3fbc7842_1130504cuda3std3__45__cpo5beginE
	.align		8
        /*0008*/ 	.dword	_ZN41_INTERNAL_98c49b89_4_k_cu_3fbc7842_1130504cuda3std3__45__cpo3endE
	.align		8
        /*0010*/ 	.dword	_ZN41_INTERNAL_98c49b89_4_k_cu_3fbc7842_1130504cuda3std3__45__cpo6cbeginE
	.align		8
        /*0018*/ 	.dword	_ZN41_INTERNAL_98c49b89_4_k_cu_3fbc7842_1130504cuda3std3__45__cpo4cendE
	.align		8
        /*0020*/ 	.dword	_ZN41_INTERNAL_98c49b89_4_k_cu_3fbc7842_1130504cuda3std3__45__cpo6rbeginE
	.align		8
        /*0028*/ 	.dword	_ZN41_INTERNAL_98c49b89_4_k_cu_3fbc7842_1130504cuda3std3__45__cpo4rendE
	.align		8
        /*0030*/ 	.dword	_ZN41_INTERNAL_98c49b89_4_k_cu_3fbc7842_1130504cuda3std3__45__cpo7crbeginE
	.align		8
        /*0038*/ 	.dword	_ZN41_INTERNAL_98c49b89_4_k_cu_3fbc7842_1130504cuda3std3__45__cpo5crendE
	.align		8
        /*0040*/ 	.dword	_ZN41_INTERNAL_98c49b89_4_k_cu_3fbc7842_1130504cuda3std3__443_GLOBAL__N__98c49b89_4_k_cu_3fbc7842_1130506ignoreE
	.align		8
        /*0048*/ 	.dword	_ZN41_INTERNAL_98c49b89_4_k_cu_3fbc7842_1130504cuda3std3__419piecewise_constructE
	.align		8
        /*0050*/ 	.dword	_ZN41_INTERNAL_98c49b89_4_k_cu_3fbc7842_1130504cuda3std3__48in_placeE
	.align		8
        /*0058*/ 	.dword	_ZN41_INTERNAL_98c49b89_4_k_cu_3fbc7842_1130504cuda3std3__420unreachable_sentinelE
	.align		8
        /*0060*/ 	.dword	_ZN41_INTERNAL_98c49b89_4_k_cu_3fbc7842_1130504cuda3std3__47nulloptE
	.align		8
        /*0068*/ 	.dword	_ZN41_INTERNAL_98c49b89_4_k_cu_3fbc7842_1130504cuda3std3__48unexpectE
	.align		8
        /*0070*/ 	.dword	_ZN41_INTERNAL_98c49b89_4_k_cu_3fbc7842_1130504cuda3std6ranges3__45__cpo4swapE
	.align		8
        /*0078*/ 	.dword	_ZN41_INTERNAL_98c49b89_4_k_cu_3fbc7842_1130504cuda3std6ranges3__45__cpo9iter_moveE
	.align		8
        /*0080*/ 	.dword	_ZN41_INTERNAL_98c49b89_4_k_cu_3fbc7842_1130504cuda3std6ranges3__45__cpo5beginE
	.align		8
        /*0088*/ 	.dword	_ZN41_INTERNAL_98c49b89_4_k_cu_3fbc7842_1130504cuda3std6ranges3__45__cpo3endE
	.align		8
        /*0090*/ 	.dword	_ZN41_INTERNAL_98c49b89_4_k_cu_3fbc7842_1130504cuda3std6ranges3__45__cpo6cbeginE
	.align		8
        /*0098*/ 	.dword	_ZN41_INTERNAL_98c49b89_4_k_cu_3fbc7842_1130504cuda3std6ranges3__45__cpo4cendE
	.align		8
        /*00a0*/ 	.dword	_ZN41_INTERNAL_98c49b89_4_k_cu_3fbc7842_1130504cuda3std6ranges3__45__cpo7advanceE
	.align		8
        /*00a8*/ 	.dword	_ZN41_INTERNAL_98c49b89_4_k_cu_3fbc7842_1130504cuda3std6ranges3__45__cpo9iter_swapE
	.align		8
        /*00b0*/ 	.dword	_ZN41_INTERNAL_98c49b89_4_k_cu_3fbc7842_1130504cuda3std6ranges3__45__cpo4nextE
	.align		8
        /*00b8*/ 	.dword	_ZN41_INTERNAL_98c49b89_4_k_cu_3fbc7842_1130504cuda3std6ranges3__45__cpo4prevE
	.align		8
        /*00c0*/ 	.dword	_ZN41_INTERNAL_98c49b89_4_k_cu_3fbc7842_1130504cuda3std6ranges3__45__cpo4dataE
	.align		8
        /*00c8*/ 	.dword	_ZN41_INTERNAL_98c49b89_4_k_cu_3fbc7842_1130504cuda3std6ranges3__45__cpo5cdataE
	.align		8
        /*00d0*/ 	.dword	_ZN41_INTERNAL_98c49b89_4_k_cu_3fbc7842_1130504cuda3std6ranges3__45__cpo4sizeE
	.align		8
        /*00d8*/ 	.dword	_ZN41_INTERNAL_98c49b89_4_k_cu_3fbc7842_1130504cuda3std6ranges3__45__cpo5ssizeE
	.align		8
        /*00e0*/ 	.dword	_ZN41_INTERNAL_98c49b89_4_k_cu_3fbc7842_1130504cuda3std6ranges3__45__cpo8distanceE
	.align		8
        /*00e8*/ 	.dword	_ZN41_INTERNAL_98c49b89_4_k_cu_3fbc7842_1130506thrust24THRUST_300001_SM_1000_NS8cuda_cub3parE
	.align		8
        /*00f0*/ 	.dword	_ZN41_INTERNAL_98c49b89_4_k_cu_3fbc7842_1130506thrust24THRUST_300001_SM_1000_NS8cuda_cub10par_nosyncE
	.align		8
        /*00f8*/ 	.dword	_ZN41_INTERNAL_98c49b89_4_k_cu_3fbc7842_1130506thrust24THRUST_300001_SM_1000_NS6system6detail10sequential3seqE
	.align		8
        /*0100*/ 	.dword	_ZN41_INTERNAL_98c49b89_4_k_cu_3fbc7842_1130506thrust24THRUST_300001_SM_1000_NS12placeholders2_1E
	.align		8
        /*0108*/ 	.dword	_ZN41_INTERNAL_98c49b89_4_k_cu_3fbc7842_1130506thrust24THRUST_300001_SM_1000_NS12placeholders2_2E
	.align		8
        /*0110*/ 	.dword	_ZN41_INTERNAL_98c49b89_4_k_cu_3fbc7842_1130506thrust24THRUST_300001_SM_1000_NS12placeholders2_3E
	.align		8
        /*0118*/ 	.dword	_ZN41_INTERNAL_98c49b89_4_k_cu_3fbc7842_1130506thrust24THRUST_300001_SM_1000_NS12placeholders2_4E
	.align		8
        /*0120*/ 	.dword	_ZN41_INTERNAL_98c49b89_4_k_cu_3fbc7842_1130506thrust24THRUST_300001_SM_1000_NS12placeholders2_5E
	.align		8
        /*0128*/ 	.dword	_ZN41_INTERNAL_98c49b89_4_k_cu_3fbc7842_1130506thrust24THRUST_300001_SM_1000_NS12placeholders2_6E
	.align		8
        /*0130*/ 	.dword	_ZN41_INTERNAL_98c49b89_4_k_cu_3fbc7842_1130506thrust24THRUST_300001_SM_1000_NS12placeholders2_7E
	.align		8
        /*0138*/ 	.dword	_ZN41_INTERNAL_98c49b89_4_k_cu_3fbc7842_1130506thrust24THRUST_300001_SM_1000_NS12placeholders2_8E
	.align		8
        /*0140*/ 	.dword	_ZN41_INTERNAL_98c49b89_4_k_cu_3fbc7842_1130506thrust24THRUST_300001_SM_1000_NS12placeholders2_9E
	.align		8
        /*0148*/ 	.dword	_ZN41_INTERNAL_98c49b89_4_k_cu_3fbc7842_1130506thrust24THRUST_300001_SM_1000_NS12placeholders3_10E
	.align		8
        /*0150*/ 	.dword	_ZN41_INTERNAL_98c49b89_4_k_cu_3fbc7842_1130506thrust24THRUST_300001_SM_1000_NS3seqE


//--------------------- .text._ZN3cub18CUB_300001_SM_10006detail11EmptyKernelIvEEvv --------------------------
	.section	.text._ZN3cub18CUB_300001_SM_10006detail11EmptyKernelIvEEvv,"ax",@progbits
	.align	128
        .global         _ZN3cub18CUB_300001_SM_10006detail11EmptyKernelIvEEvv
        .type           _ZN3cub18CUB_300001_SM_10006detail11EmptyKernelIvEEvv,@function
        .size           _ZN3cub18CUB_300001_SM_10006detail11EmptyKernelIvEEvv,(.L_x_1 - _ZN3cub18CUB_300001_SM_10006detail11EmptyKernelIvEEvv)
        .other          _ZN3cub18CUB_300001_SM_10006detail11EmptyKernelIvEEvv,@"STO_CUDA_ENTRY STV_DEFAULT"
_ZN3cub18CUB_300001_SM_10006detail11EmptyKernelIvEEvv:
.text._ZN3cub18CUB_300001_SM_10006detail11EmptyKernelIvEEvv:
[----:B------:R-:W-:Y:S01]  /*0000*/  LDC R1, c[0x0][0x37c] ;  /* 0x0000df00ff017b82 */ /* 0x000fe20000000800 */
[----:B------:R-:W-:Y:S05]  /*0010*/  EXIT ;  /* 0x000000000000794d */ /* 0x000fea0003800000 */
.L_x_0:
[----:B------:R-:W-:-:S00]  /*0020*/  BRA `(.L_x_0) ;  /* 0xfffffffc00fc7947 */ /* 0x000fc0000383ffff */
[----:B------:R-:W-:-:S00]  /*0030*/  NOP ;  /* 0x0000000000007918 */ /* 0x000fc00000000000 */
        /* <DEDUP_REMOVED lines=12> */
.L_x_1:


//--------------------- .nv.shared.reserved.0     --------------------------
	.section	.nv.shared.reserved.0,"aw",@nobits
	.weak		__nv_reservedSMEM_offset_0_alias
	.size		__nv_reservedSMEM_offset_0_alias, 0, 64
	.other		__nv_reservedSMEM_offset_0_alias,@"STO_CUDA_RESERVED_SHARED STV_DEFAULT"
__nv_reservedSMEM_offset_0_alias:
	.zero		0
	.zero		64


//--------------------- .nv.global                --------------------------
	.section	.nv.global,"aw",@nobits
.nv.global:
	.type		_ZN41_INTERNAL_98c49b89_4_k_cu_3fbc7842_1130506thrust24THRUST_300001_SM_1000_NS3seqE,@object
	.size		_ZN41_INTERNAL_98c49b89_4_k_cu_3fbc7842_1130506thrust24THRUST_300001_SM_1000_NS3seqE,(_ZN41_INTERNAL_98c49b89_4_k_cu_3fbc7842_1130504cuda3std3__48in_placeE - _ZN41_INTERNAL_98c49b89_4_k_cu_3fbc7842_1130506thrust24THRUST_300001_SM_1000_NS3seqE)
_ZN41_INTERNAL_98c49b89_4_k_cu_3fbc7842_1130506thrust24THRUST_300001_SM_1000_NS3seqE:
	.zero		1
	.type		_ZN41_INTERNAL_98c49b89_4_k_cu_3fbc7842_1130504cuda3std3__48in_placeE,@object
	.size		_ZN41_INTERNAL_98c49b89_4_k_cu_3fbc7842_1130504cuda3std3__48in_placeE,(_ZN41_INTERNAL_98c49b89_4_k_cu_3fbc7842_1130504cuda3std6ranges3__45__cpo4sizeE - _ZN41_INTERNAL_98c49b89_4_k_cu_3fbc7842_1130504cuda3std3__48in_placeE)
_ZN41_INTERNAL_98c49b89_4_k_cu_3fbc7842_1130504cuda3std3__48in_placeE:
	.zero		1
	.type		_ZN41_INTERNAL_98c49b89_4_k_cu_3fbc7842_1130504cuda3std6ranges3__45__cpo4sizeE,@object
	.size		_ZN41_INTERNAL_98c49b89_4_k_cu_3fbc7842_1130504cuda3std6ranges3__45__cpo4sizeE,(_ZN41_INTERNAL_98c49b89_4_k_cu_3fbc7842_1130506thrust24THRUST_300001_SM_1000_NS12placeholders2_3E - _ZN41_INTERNAL_98c49b89_4_k_cu_3fbc7842_1130504cuda3std6ranges3__45__cpo4sizeE)
_ZN41_INTERNAL_98c49b89_4_k_cu_3fbc7842_1130504cuda3std6ranges3__45__cpo4sizeE:
	.zero		1
	.type		_ZN41_INTERNAL_98c49b89_4_k_cu_3fbc7842_1130506thrust24THRUST_300001_SM_1000_NS12placeholders2_3E,@object
	.size		_ZN41_INTERNAL_98c49b89_4_k_cu_3fbc7842_1130506thrust24THRUST_300001_SM_1000_NS12placeholders2_3E,(_ZN41_INTERNAL_98c49b89_4_k_cu_3fbc7842_1130504cuda3std3__45__cpo6cbeginE - _ZN41_INTERNAL_98c49b89_4_k_cu_3fbc7842_1130506thrust24THRUST_300001_SM_1000_NS12placeholders2_3E)
_ZN41_INTERNAL_98c49b89_4_k_cu_3fbc7842_1130506thrust24THRUST_300001_SM_1000_NS12placeholders2_3E:
	.zero		1
	.type		_ZN41_INTERNAL_98c49b89_4_k_cu_3fbc7842_1130504cuda3std3__45__cpo6cbeginE,@object
	.size		_ZN41_INTERNAL_98c49b89_4_k_cu_3fbc7842_1130504cuda3std3__45__cpo6cbeginE,(_ZN41_INTERNAL_98c49b89_4_k_cu_3fbc7842_1130504cuda3std6ranges3__45__cpo6cbeginE - _ZN41_INTERNAL_98c49b89_4_k_cu_3fbc7842_1130504cuda3std3__45__cpo6cbeginE)
_ZN41_INTERNAL_98c49b89_4_k_cu_3fbc7842_1130504cuda3std3__45__cpo6cbeginE:
	.zero		1
	.type		_ZN41_INTERNAL_98c49b89_4_k_cu_3fbc7842_1130504cuda3std6ranges3__45__cpo6cbeginE,@object
	.size		_ZN41_INTERNAL_98c49b89_4_k_cu_3fbc7842_1130504cuda3std6ranges3__45__cpo6cbeginE,(_ZN41_INTERNAL_98c49b89_4_k_cu_3fbc7842_1130506thrust24THRUST_300001_SM_1000_NS12placeholders2_7E - _ZN41_INTERNAL_98c49b89_4_k_cu_3fbc7842_1130504cuda3std6ranges3__45__cpo6cbeginE)
_ZN41_INTERNAL_98c49b89_4_k_cu_3fbc7842_1130504cuda3std6ranges3__45__cpo6cbeginE:
	.zero		1
	.type		_ZN41_INTERNAL_98c49b89_4_k_cu_3fbc7842_1130506thrust24THRUST_300001_SM_1000_NS12placeholders2_7E,@object
	.size		_ZN41_INTERNAL_98c49b89_4_k_cu_3fbc7842_1130506thrust24THRUST_300001_SM_1000_NS12placeholders2_7E,(_ZN41_INTERNAL_98c49b89_4_k_cu_3fbc7842_1130504cuda3std3__45__cpo7crbeginE - _ZN41_INTERNAL_98c49b89_4_k_cu_3fbc7842_1130506thrust24THRUST_300001_SM_1000_NS12placeholders2_7E)
_ZN41_INTERNAL_98c49b89_4_k_cu_3fbc7842_1130506thrust24THRUST_300001_SM_1000_NS12placeholders2_7E:
	.zero		1
	.type		_ZN41_INTERNAL_98c49b89_4_k_cu_3fbc7842_1130504cuda3std3__45__cpo7crbeginE,@object
	.size		_ZN41_INTERNAL_98c49b89_4_k_cu_3fbc7842_1130504cuda3std3__45__cpo7crbeginE,(_ZN41_INTERNAL_98c49b89_4_k_cu_3fbc7842_1130504cuda3std6ranges3__45__cpo4nextE - _ZN41_INTERNAL_98c49b89_4_k_cu_3fbc7842_1130504cuda3std3__45__cpo7crbeginE)
_ZN41_INTERNAL_98c49b89_4_k_cu_3fbc7842_1130504cuda3std3__45__cpo7crbeginE:
	.zero		1
	.type		_ZN41_INTERNAL_98c49b89_4_k_cu_3fbc7842_1130504cuda3std6ranges3__45__cpo4nextE,@object
	.size		_ZN41_INTERNAL_98c49b89_4_k_cu_3fbc7842_1130504cuda3std6ranges3__45__cpo4nextE,(_ZN41_INTERNAL_98c49b89_4_k_cu_3fbc7842_1130504cuda3std6ranges3__45__cpo4swapE - _ZN41_INTERNAL_98c49b89_4_k_cu_3fbc7842_1130504cuda3std6ranges3__45__cpo4nextE)
_ZN41_INTERNAL_98c49b89_4_k_cu_3fbc7842_1130504cuda3std6ranges3__45__cpo4nextE:
	.zero		1
	.type		_ZN41_INTERNAL_98c49b89_4_k_cu_3fbc7842_1130504cuda3std6ranges3__45__cpo4swapE,@object
	.size		_ZN41_INTERNAL_98c49b89_4_k_cu_3fbc7842_1130504cuda3std6ranges3__45__cpo4swapE,(_ZN41_INTERNAL_98c49b89_4_k_cu_3fbc7842_1130506thrust24THRUST_300001_SM_1000_NS8cuda_cub10par_nosyncE - _ZN41_INTERNAL_98c49b89_4_k_cu_3fbc7842_1130504cuda3std6ranges3__45__cpo4swapE)
_ZN41_INTERNAL_98c49b89_4_k_cu_3fbc7842_1130504cuda3std6ranges3__45__cpo4swapE:
	.zero		1
	.type		_ZN41_INTERNAL_98c49b89_4_k_cu_3fbc7842_1130506thrust24THRUST_300001_SM_1000_NS8cuda_cub10par_nosyncE,@object
	.size		_ZN41_INTERNAL_98c49b89_4_k_cu_3fbc7842_1130506thrust24THRUST_300001_SM_1000_NS8cuda_cub10par_nosyncE,(_ZN41_INTERNAL_98c49b89_4_k_cu_3fbc7842_1130506thrust24THRUST_300001_SM_1000_NS12placeholders2_9E - _ZN41_INTERNAL_98c49b89_4_k_cu_3fbc7842_1130506thrust24THRUST_300001_SM_1000_NS8cuda_cub10par_nosyncE)
_ZN41_INTERNAL_98c49b89_4_k_cu_3fbc7842_1130506thrust24THRUST_300001_SM_1000_NS8cuda_cub10par_nosyncE:
	.zero		1
	.type		_ZN41_INTERNAL_98c49b89_4_k_cu_3fbc7842_1130506thrust24THRUST_300001_SM_1000_NS12placeholders2_9E,@object
	.size		_ZN41_INTERNAL_98c49b89_4_k_cu_3fbc7842_1130506thrust24THRUST_300001_SM_1000_NS12placeholders2_9E,(_ZN41_INTERNAL_98c49b89_4_k_cu_3fbc7842_1130504cuda3std3__443_GLOBAL__N__98c49b89_4_k_cu_3fbc7842_1130506ignoreE - _ZN41_INTERNAL_98c49b89_4_k_cu_3fbc7842_1130506thrust24THRUST_300001_SM_1000_NS12placeholders2_9E)
_ZN41_INTERNAL_98c49b89_4_k_cu_3fbc7842_1130506thrust24THRUST_300001_SM_1000_NS12placeholders2_9E:
	.zero		1
	.type		_ZN41_INTERNAL_98c49b89_4_k_cu_3fbc7842_1130504cuda3std3__443_GLOBAL__N__98c49b89_4_k_cu_3fbc7842_1130506ignoreE,@object
	.size		_ZN41_INTERNAL_98c49b89_4_k_cu_3fbc7842_1130504cuda3std3__443_GLOBAL__N__98c49b89_4_k_cu_3fbc7842_1130506ignoreE,(_ZN41_INTERNAL_98c49b89_4_k_cu_3fbc7842_1130504cuda3std6ranges3__45__cpo4dataE - _ZN41_INTERNAL_98c49b89_4_k_cu_3fbc7842_1130504cuda3std3__443_GLOBAL__N__98c49b89_4_k_cu_3fbc7842_1130506ignoreE)
_ZN41_INTERNAL_98c49b89_4_k_cu_3fbc7842_1130504cuda3std3__443_GLOBAL__N__98c49b89_4_k_cu_3fbc7842_1130506ignoreE:
	.zero		1
	.type		_ZN41_INTERNAL_98c49b89_4_k_cu_3fbc7842_1130504cuda3std6ranges3__45__cpo4dataE,@object
	.size		_ZN41_INTERNAL_98c49b89_4_k_cu_3fbc7842_1130504cuda3std6ranges3__45__cpo4dataE,(_ZN41_INTERNAL_98c49b89_4_k_cu_3fbc7842_1130506thrust24THRUST_300001_SM_1000_NS12placeholders2_1E - _ZN41_INTERNAL_98c49b89_4_k_cu_3fbc7842_1130504cuda3std6ranges3__45__cpo4dataE)
_ZN41_INTERNAL_98c49b89_4_k_cu_3fbc7842_1130504cuda3std6ranges3__45__cpo4dataE:
	.zero		1
	.type		_ZN41_INTERNAL_98c49b89_4_k_cu_3fbc7842_1130506thrust24THRUST_300001_SM_1000_NS12placeholders2_1E,@object
	.size		_ZN41_INTERNAL_98c49b89_4_k_cu_3fbc7842_1130506thrust24THRUST_300001_SM_1000_NS12placeholders2_1E,(_ZN41_INTERNAL_98c49b89_4_k_cu_3fbc7842_1130504cuda3std3__45__cpo5beginE - _ZN41_INTERNAL_98c49b89_4_k_cu_3fbc7842_1130506thrust24THRUST_300001_SM_1000_NS12placeholders2_1E)
_ZN41_INTERNAL_98c49b89_4_k_cu_3fbc7842_1130506thrust24THRUST_300001_SM_1000_NS12placeholders2_1E:
	.zero		1
	.type		_ZN41_INTERNAL_98c49b89_4_k_cu_3fbc7842_1130504cuda3std3__45__cpo5beginE,@object
	.size		_ZN41_INTERNAL_98c49b89_4_k_cu_3fbc7842_1130504cuda3std3__45__cpo5beginE,(_ZN41_INTERNAL_98c49b89_4_k_cu_3fbc7842_1130504cuda3std6ranges3__45__cpo5beginE - _ZN41_INTERNAL_98c49b89_4_k_cu_3fbc7842_1130504cuda3std3__45__cpo5beginE)
_ZN41_INTERNAL_98c49b89_4_k_cu_3fbc7842_1130504cuda3std3__45__cpo5beginE:
	.zero		1
	.type		_ZN41_INTERNAL_98c49b89_4_k_cu_3fbc7842_1130504cuda3std6ranges3__45__cpo5beginE,@object
	.size		_ZN41_INTERNAL_98c49b89_4_k_cu_3fbc7842_1130504cuda3std6ranges3__45__cpo5beginE,(_ZN41_INTERNAL_98c49b89_4_k_cu_3fbc7842_1130506thrust24THRUST_300001_SM_1000_NS12placeholders2_5E - _ZN41_INTERNAL_98c49b89_4_k_cu_3fbc7842_1130504cuda3std6ranges3__45__cpo5beginE)
_ZN41_INTERNAL_98c49b89_4_k_cu_3fbc7842_1130504cuda3std6ranges3__45__cpo5beginE:
	.zero		1
	.type		_ZN41_INTERNAL_98c49b89_4_k_cu_3fbc7842_1130506thrust24THRUST_300001_SM_1000_NS12placeholders2_5E,@object
	.size		_ZN41_INTERNAL_98c49b89_4_k_cu_3fbc7842_1130506thrust24THRUST_300001_SM_1000_NS12placeholders2_5E,(_ZN41_INTERNAL_98c49b89_4_k_cu_3fbc7842_1130504cuda3std3__45__cpo6rbeginE - _ZN41_INTERNAL_98c49b89_4_k_cu_3fbc7842_1130506thrust24THRUST_300001_SM_1000_NS12placeholders2_5E)
_ZN41_INTERNAL_98c49b89_4_k_cu_3fbc7842_1130506thrust24THRUST_300001_SM_1000_NS12placeholders2_5E:
	.zero		1
	.type		_ZN41_INTERNAL_98c49b89_4_k_cu_3fbc7842_1130504cuda3std3__45__cpo6rbeginE,@object
	.size		_ZN41_INTERNAL_98c49b89_4_k_cu_3fbc7842_1130504cuda3std3__45__cpo6rbeginE,(_ZN41_INTERNAL_98c49b89_4_k_cu_3fbc7842_1130504cuda3std6ranges3__45__cpo7advanceE - _ZN41_INTERNAL_98c49b89_4_k_cu_3fbc7842_1130504cuda3std3__45__cpo6rbeginE)
_ZN41_INTERNAL_98c49b89_4_k_cu_3fbc7842_1130504cuda3std3__45__cpo6rbeginE:
	.zero		1
	.type		_ZN41_INTERNAL_98c49b89_4_k_cu_3fbc7842_1130504cuda3std6ranges3__45__cpo7advanceE,@object
	.size		_ZN41_INTERNAL_98c49b89_4_k_cu_3fbc7842_1130504cuda3std6ranges3__45__cpo7advanceE,(_ZN41_INTERNAL_98c49b89_4_k_cu_3fbc7842_1130504cuda3std3__47nulloptE - _ZN41_INTERNAL_98c49b89_4_k_cu_3fbc7842_1130504cuda3std6ranges3__45__cpo7advanceE)
_ZN41_INTERNAL_98c49b89_4_k_cu_3fbc7842_1130504cuda3std6ranges3__45__cpo7advanceE:
	.zero		1
	.type		_ZN41_INTERNAL_98c49b89_4_k_cu_3fbc7842_1130504cuda3std3__47nulloptE,@object
	.size		_ZN41_INTERNAL_98c49b89_4_k_cu_3fbc7842_1130504cuda3std3__47nulloptE,(_ZN41_INTERNAL_98c49b89_4_k_cu_3fbc7842_1130504cuda3std6ranges3__45__cpo8distanceE - _ZN41_INTERNAL_98c49b89_4_k_cu_3fbc7842_1130504cuda3std3__47nulloptE)
_ZN41_INTERNAL_98c49b89_4_k_cu_3fbc7842_1130504cuda3std3__47nulloptE:
	.zero		1
	.type		_ZN41_INTERNAL_98c49b89_4_k_cu_3fbc7842_1130504cuda3std6ranges3__45__cpo8distanceE,@object
	.size		_ZN41_INTERNAL_98c49b89_4_k_cu_3fbc7842_1130504cuda3std6ranges3__45__cpo8distanceE,(_ZN41_INTERNAL_98c49b89_4_k_cu_3fbc7842_1130506thrust24THRUST_300001_SM_1000_NS12placeholders3_10E - _ZN41_INTERNAL_98c49b89_4_k_cu_3fbc7842_1130504cuda3std6ranges3__45__cpo8distanceE)
_ZN41_INTERNAL_98c49b89_4_k_cu_3fbc7842_1130504cuda3std6ranges3__45__cpo8distanceE:
	.zero		1
	.type		_ZN41_INTERNAL_98c49b89_4_k_cu_3fbc7842_1130506thrust24THRUST_300001_SM_1000_NS12placeholders3_10E,@object
	.size		_ZN41_INTERNAL_98c49b89_4_k_cu_3fbc7842_1130506thrust24THRUST_300001_SM_1000_NS12placeholders3_10E,(_ZN41_INTERNAL_98c49b89_4_k_cu_3fbc7842_1130504cuda3std3__419piecewise_constructE - _ZN41_INTERNAL_98c49b89_4_k_cu_3fbc7842_1130506thrust24THRUST_300001_SM_1000_NS12placeholders3_10E)
_ZN41_INTERNAL_98c49b89_4_k_cu_3fbc7842_1130506thrust24THRUST_300001_SM_1000_NS12placeholders3_10E:
	.zero		1
	.type		_ZN41_INTERNAL_98c49b89_4_k_cu_3fbc7842_1130504cuda3std3__419piecewise_constructE,@object
	.size		_ZN41_INTERNAL_98c49b89_4_k_cu_3fbc7842_1130504cuda3std3__419piecewise_constructE,(_ZN41_INTERNAL_98c49b89_4_k_cu_3fbc7842_1130504cuda3std6ranges3__45__cpo5cdataE - _ZN41_INTERNAL_98c49b89_4_k_cu_3fbc7842_1130504cuda3std3__419piecewise_constructE)
_ZN41_INTERNAL_98c49b89_4_k_cu_3fbc7842_1130504cuda3std3__419piecewise_constructE:
	.zero		1
	.type		_ZN41_INTERNAL_98c49b89_4_k_cu_3fbc7842_1130504cuda3std6ranges3__45__cpo5cdataE,@object
	.size		_ZN41_INTERNAL_98c49b89_4_k_cu_3fbc7842_1130504cuda3std6ranges3__45__cpo5cdataE,(_ZN41_INTERNAL_98c49b89_4_k_cu_3fbc7842_1130506thrust24THRUST_300001_SM_1000_NS12placeholders2_2E - _ZN41_INTERNAL_98c49b89_4_k_cu_3fbc7842_1130504cuda3std6ranges3__45__cpo5cdataE)
_ZN41_INTERNAL_98c49b89_4_k_cu_3fbc7842_1130504cuda3std6ranges3__45__cpo5cdataE:
	.zero		1
	.type		_ZN41_INTERNAL_98c49b89_4_k_cu_3fbc7842_1130506thrust24THRUST_300001_SM_1000_NS12placeholders2_2E,@object
	.size		_ZN41_INTERNAL_98c49b89_4_k_cu_3fbc7842_1130506thrust24THRUST_300001_SM_1000_NS12placeholders2_2E,(_ZN41_INTERNAL_98c49b89_4_k_cu_3fbc7842_1130504cuda3std3__45__cpo3endE - _ZN41_INTERNAL_98c49b89_4_k_cu_3fbc7842_1130506thrust24THRUST_300001_SM_1000_NS12placeholders2_2E)
_ZN41_INTERNAL_98c49b89_4_k_cu_3fbc7842_1130506thrust24THRUST_300001_SM_1000_NS12placeholders2_2E:
	.zero		1
	.type		_ZN41_INTERNAL_98c49b89_4_k_cu_3fbc7842_1130504cuda3std3__45__cpo3endE,@object
	.size		_ZN41_INTERNAL_98c49b89_4_k_cu_3fbc7842_1130504cuda3std3__45__cpo3endE,(_ZN41_INTERNAL_98c49b89_4_k_cu_3fbc7842_1130504cuda3std6ranges3__45__cpo3endE - _ZN41_INTERNAL_98c49b89_4_k_cu_3fbc7842_1130504cuda3std3__45__cpo3endE)
_ZN41_INTERNAL_98c49b89_4_k_cu_3fbc7842_1130504cuda3std3__45__cpo3endE:
	.zero		1
	.type		_ZN41_INTERNAL_98c49b89_4_k_cu_3fbc7842_1130504cuda3std6ranges3__45__cpo3endE,@object
	.size		_ZN41_INTERNAL_98c49b89_4_k_cu_3fbc7842_1130504cuda3std6ranges3__45__cpo3endE,(_ZN41_INTERNAL_98c49b89_4_k_cu_3fbc7842_1130506thrust24THRUST_300001_SM_1000_NS12placeholders2_6E - _ZN41_INTERNAL_98c49b89_4_k_cu_3fbc7842_1130504cuda3std6ranges3__45__cpo3endE)
_ZN41_INTERNAL_98c49b89_4_k_cu_3fbc7842_1130504cuda3std6ranges3__45__cpo3endE:
	.zero		1
	.type		_ZN41_INTERNAL_98c49b89_4_k_cu_3fbc7842_1130506thrust24THRUST_300001_SM_1000_NS12placeholders2_6E,@object
	.size		_ZN41_INTERNAL_98c49b89_4_k_cu_3fbc7842_1130506thrust24THRUST_300001_SM_1000_NS12placeholders2_6E,(_ZN41_INTERNAL_98c49b89_4_k_cu_3fbc7842_1130504cuda3std3__45__cpo4rendE - _ZN41_INTERNAL_98c49b89_4_k_cu_3fbc7842_1130506thrust24THRUST_300001_SM_1000_NS12placeholders2_6E)
_ZN41_INTERNAL_98c49b89_4_k_cu_3fbc7842_1130506thrust24THRUST_300001_SM_1000_NS12placeholders2_6E:
	.zero		1
	.type		_ZN41_INTERNAL_98c49b89_4_k_cu_3fbc7842_1130504cuda3std3__45__cpo4rendE,@object
	.size		_ZN41_INTERNAL_98c49b89_4_k_cu_3fbc7842_1130504cuda3std3__45__cpo4rendE,(_ZN41_INTERNAL_98c49b89_4_k_cu_3fbc7842_1130504cuda3std6ranges3__45__cpo9iter_swapE - _ZN41_INTERNAL_98c49b89_4_k_cu_3fbc7842_1130504cuda3std3__45__cpo4rendE)
_ZN41_INTERNAL_98c49b89_4_k_cu_3fbc7842_1130504cuda3std3__45__cpo4rendE:
	.zero		1
	.type		_ZN41_INTERNAL_98c49b89_4_k_cu_3fbc7842_1130504cuda3std6ranges3__45__cpo9iter_swapE,@object
	.size		_ZN41_INTERNAL_98c49b89_4_k_cu_3fbc7842_1130504cuda3std6ranges3__45__cpo9iter_swapE,(_ZN41_INTERNAL_98c49b89_4_k_cu_3fbc7842_1130504cuda3std3__48unexpectE - _ZN41_INTERNAL_98c49b89_4_k_cu_3fbc7842_1130504cuda3std6ranges3__45__cpo9iter_swapE)
_ZN41_INTERNAL_98c49b89_4_k_cu_3fbc7842_1130504cuda3std6ranges3__45__cpo9iter_swapE:
	.zero		1
	.type		_ZN41_INTERNAL_98c49b89_4_k_cu_3fbc7842_1130504cuda3std3__48unexpectE,@object
	.size		_ZN41_INTERNAL_98c49b89_4_k_cu_3fbc7842_1130504cuda3std3__48unexpectE,(_ZN41_INTERNAL_98c49b89_4_k_cu_3fbc7842_1130506thrust24THRUST_300001_SM_1000_NS8cuda_cub3parE - _ZN41_INTERNAL_98c49b89_4_k_cu_3fbc7842_1130504cuda3std3__48unexpectE)
_ZN41_INTERNAL_98c49b89_4_k_cu_3fbc7842_1130504cuda3std3__48unexpectE:
	.zero		1
	.type		_ZN41_INTERNAL_98c49b89_4_k_cu_3fbc7842_1130506thrust24THRUST_300001_SM_1000_NS8cuda_cub3parE,@object
	.size		_ZN41_INTERNAL_98c49b89_4_k_cu_3fbc7842_1130506thrust24THRUST_300001_SM_1000_NS8cuda_cub3parE,(_ZN41_INTERNAL_98c49b89_4_k_cu_3fbc7842_1130506thrust24THRUST_300001_SM_1000_NS12placeholders2_4E - _ZN41_INTERNAL_98c49b89_4_k_cu_3fbc7842_1130506thrust24THRUST_300001_SM_1000_NS8cuda_cub3parE)
_ZN41_INTERNAL_98c49b89_4_k_cu_3fbc7842_1130506thrust24THRUST_300001_SM_1000_NS8cuda_cub3parE:
	.zero		1
	.type		_ZN41_INTERNAL_98c49b89_4_k_cu_3fbc7842_1130506thrust24THRUST_300001_SM_1000_NS12placeholders2_4E,@object
	.size		_ZN41_INTERNAL_98c49b89_4_k_cu_3fbc7842_1130506thrust24THRUST_300001_SM_1000_NS12placeholders2_4E,(_ZN41_INTERNAL_98c49b89_4_k_cu_3fbc7842_1130504cuda3std3__45__cpo4cendE - _ZN41_INTERNAL_98c49b89_4_k_cu_3fbc7842_1130506thrust24THRUST_300001_SM_1000_NS12placeholders2_4E)
_ZN41_INTERNAL_98c49b89_4_k_cu_3fbc7842_1130506thrust24THRUST_300001_SM_1000_NS12placeholders2_4E:
	.zero		1
	.type		_ZN41_INTERNAL_98c49b89_4_k_cu_3fbc7842_1130504cuda3std3__45__cpo4cendE,@object
	.size		_ZN41_INTERNAL_98c49b89_4_k_cu_3fbc7842_1130504cuda3std3__45__cpo4cendE,(_ZN41_INTERNAL_98c49b89_4_k_cu_3fbc7842_1130504cuda3std6ranges3__45__cpo4cendE - _ZN41_INTERNAL_98c49b89_4_k_cu_3fbc7842_1130504cuda3std3__45__cpo4cendE)
_ZN41_INTERNAL_98c49b89_4_k_cu_3fbc7842_1130504cuda3std3__45__cpo4cendE:
	.zero		1
	.type		_ZN41_INTERNAL_98c49b89_4_k_cu_3fbc7842_1130504cuda3std6ranges3__45__cpo4cendE,@object
	.size		_ZN41_INTERNAL_98c49b89_4_k_cu_3fbc7842_1130504cuda3std6ranges3__45__cpo4cendE,(_ZN41_INTERNAL_98c49b89_4_k_cu_3fbc7842_1130504cuda3std3__420unreachable_sentinelE - _ZN41_INTERNAL_98c49b89_4_k_cu_3fbc7842_1130504cuda3std6ranges3__45__cpo4cendE)
_ZN41_INTERNAL_98c49b89_4_k_cu_3fbc7842_1130504cuda3std6ranges3__45__cpo4cendE:
	.zero		1
	.type		_ZN41_INTERNAL_98c49b89_4_k_cu_3fbc7842_1130504cuda3std3__420unreachable_sentinelE,@object
	.size		_ZN41_INTERNAL_98c49b89_4_k_cu_3fbc7842_1130504cuda3std3__420unreachable_sentinelE,(_ZN41_INTERNAL_98c49b89_4_k_cu_3fbc7842_1130504cuda3std6ranges3__45__cpo5ssizeE - _ZN41_INTERNAL_98c49b89_4_k_cu_3fbc7842_1130504cuda3std3__420unreachable_sentinelE)
_ZN41_INTERNAL_98c49b89_4_k_cu_3fbc7842_1130504cuda3std3__420unreachable_sentinelE:
	.zero		1
	.type		_ZN41_INTERNAL_98c49b89_4_k_cu_3fbc7842_1130504cuda3std6ranges3__45__cpo5ssizeE,@object
	.size		_ZN41_INTERNAL_98c49b89_4_k_cu_3fbc7842_1130504cuda3std6ranges3__45__cpo5ssizeE,(_ZN41_INTERNAL_98c49b89_4_k_cu_3fbc7842_1130506thrust24THRUST_300001_SM_1000_NS12placeholders2_8E - _ZN41_INTERNAL_98c49b89_4_k_cu_3fbc7842_1130504cuda3std6ranges3__45__cpo5ssizeE)
_ZN41_INTERNAL_98c49b89_4_k_cu_3fbc7842_1130504cuda3std6ranges3__45__cpo5ssizeE:
	.zero		1
	.type		_ZN41_INTERNAL_98c49b89_4_k_cu_3fbc7842_1130506thrust24THRUST_300001_SM_1000_NS12placeholders2_8E,@object
	.size		_ZN41_INTERNAL_98c49b89_4_k_cu_3fbc7842_1130506thrust24THRUST_300001_SM_1000_NS12placeholders2_8E,(_ZN41_INTERNAL_98c49b89_4_k_cu_3fbc7842_1130504cuda3std3__45__cpo5crendE - _ZN41_INTERNAL_98c49b89_4_k_cu_3fbc7842_1130506thrust24THRUST_300001_SM_1000_NS12placeholders2_8E)
_ZN41_INTERNAL_98c49b89_4_k_cu_3fbc7842_1130506thrust24THRUST_300001_SM_1000_NS12placeholders2_8E:
	.zero		1
	.type		_ZN41_INTERNAL_98c49b89_4_k_cu_3fbc7842_1130504cuda3std3__45__cpo5crendE,@object
	.size		_ZN41_INTERNAL_98c49b89_4_k_cu_3fbc7842_1130504cuda3std3__45__cpo5crendE,(_ZN41_INTERNAL_98c49b89_4_k_cu_3fbc7842_1130504cuda3std6ranges3__45__cpo4prevE - _ZN41_INTERNAL_98c49b89_4_k_cu_3fbc7842_1130504cuda3std3__45__cpo5crendE)
_ZN41_INTERNAL_98c49b89_4_k_cu_3fbc7842_1130504cuda3std3__45__cpo5crendE:
	.zero		1
	.type		_ZN41_INTERNAL_98c49b89_4_k_cu_3fbc7842_1130504cuda3std6ranges3__45__cpo4prevE,@object
	.size		_ZN41_INTERNAL_98c49b89_4_k_cu_3fbc7842_1130504cuda3std6ranges3__45__cpo4prevE,(_ZN41_INTERNAL_98c49b89_4_k_cu_3fbc7842_1130504cuda3std6ranges3__45__cpo9iter_moveE - _ZN41_INTERNAL_98c49b89_4_k_cu_3fbc7842_1130504cuda3std6ranges3__45__cpo4prevE)
_ZN41_INTERNAL_98c49b89_4_k_cu_3fbc7842_1130504cuda3std6ranges3__45__cpo4prevE:
	.zero		1
	.type		_ZN41_INTERNAL_98c49b89_4_k_cu_3fbc7842_1130504cuda3std6ranges3__45__cpo9iter_moveE,@object
	.size		_ZN41_INTERNAL_98c49b89_4_k_cu_3fbc7842_1130504cuda3std6ranges3__45__cpo9iter_moveE,(_ZN41_INTERNAL_98c49b89_4_k_cu_3fbc7842_1130506thrust24THRUST_300001_SM_1000_NS6system6detail10sequential3seqE - _ZN41_INTERNAL_98c49b89_4_k_cu_3fbc7842_1130504cuda3std6ranges3__45__cpo9iter_moveE)
_ZN41_INTERNAL_98c49b89_4_k_cu_3fbc7842_1130504cuda3std6ranges3__45__cpo9iter_moveE:
	.zero		1
	.type		_ZN41_INTERNAL_98c49b89_4_k_cu_3fbc7842_1130506thrust24THRUST_300001_SM_1000_NS6system6detail10sequential3seqE,@object
	.size		_ZN41_INTERNAL_98c49b89_4_k_cu_3fbc7842_1130506thrust24THRUST_300001_SM_1000_NS6system6detail10sequential3seqE,(.L_31 - _ZN41_INTERNAL_98c49b89_4_k_cu_3fbc7842_1130506thrust24THRUST_300001_SM_1000_NS6system6detail10sequential3seqE)
_ZN41_INTERNAL_98c49b89_4_k_cu_3fbc7842_1130506thrust24THRUST_300001_SM_1000_NS6system6detail10sequential3seqE:
	.zero		1
.L_31:


//--------------------- .nv.constant0._ZN3cub18CUB_300001_SM_10006detail11EmptyKernelIvEEvv --------------------------
	.section	.nv.constant0._ZN3cub18CUB_300001_SM_10006detail11EmptyKernelIvEEvv,"a",@progbits
	.sectionflags	@""
	.align	4
.nv.constant0._ZN3cub18CUB_300001_SM_10006detail11EmptyKernelIvEEvv:
	.zero		896


//--------------------- SYMBOLS --------------------------

	.type		.nv.reservedSmem.offset0,@object
	.size		.nv.reservedSmem.offset0,0x4
